//
// Generated by NVIDIA NVVM Compiler
//
// Compiler Build ID: CL-36424714
// Cuda compilation tools, release 13.0, V13.0.88
// Based on NVVM 20.0.0
//

.version 9.0
.target sm_100
.address_size 64

	// .globl	_Z6squarePii

.visible .entry _Z6squarePii(
	.param .u64 .ptr .align 1 _Z6squarePii_param_0,
	.param .u32 _Z6squarePii_param_1
)
{
	.reg .pred 	%p<6>;
	.reg .b32 	%r<41>;
	.reg .b64 	%rd<11>;

	ld.param.u64 	%rd2, [_Z6squarePii_param_0];
	ld.param.u32 	%r11, [_Z6squarePii_param_1];
	cvta.to.global.u64 	%rd1, %rd2;
	mov.u32 	%r12, %ntid.x;
	mov.u32 	%r13, %ctaid.x;
	mov.u32 	%r14, %tid.x;
	mad.lo.s32 	%r39, %r12, %r13, %r14;
	setp.ge.s32 	%p1, %r39, %r11;
	@%p1 bra 	$L__BB0_7;
	max.s32 	%r15, %r39, 0;
	shr.u32 	%r16, %r39, 31;
	add.s32 	%r17, %r16, %r39;
	sub.s32 	%r18, %r15, %r17;
	max.u32 	%r19, %r11, 1;
	div.u32 	%r20, %r18, %r19;
	add.s32 	%r2, %r16, %r20;
	and.b32  	%r21, %r2, 3;
	setp.eq.s32 	%p2, %r21, 3;
	@%p2 bra 	$L__BB0_4;
	add.s32 	%r22, %r2, 1;
	and.b32  	%r23, %r22, 3;
	neg.s32 	%r37, %r23;
$L__BB0_3:
	.pragma "nounroll";
	mul.wide.s32 	%rd3, %r39, 4;
	add.s64 	%rd4, %rd1, %rd3;
	ld.global.u32 	%r24, [%rd4];
	mul.lo.s32 	%r25, %r24, %r24;
	st.global.u32 	[%rd4], %r25;
	add.s32 	%r39, %r39, %r11;
	add.s32 	%r37, %r37, 1;
	setp.ne.s32 	%p3, %r37, 0;
	@%p3 bra 	$L__BB0_3;
$L__BB0_4:
	setp.lt.u32 	%p4, %r2, 3;
	@%p4 bra 	$L__BB0_7;
	mul.wide.s32 	%rd7, %r11, 4;
	shl.b32 	%r30, %r11, 1;
$L__BB0_6:
	mul.wide.s32 	%rd5, %r39, 4;
	add.s64 	%rd6, %rd1, %rd5;
	ld.global.u32 	%r26, [%rd6];
	mul.lo.s32 	%r27, %r26, %r26;
	st.global.u32 	[%rd6], %r27;
	add.s64 	%rd8, %rd6, %rd7;
	ld.global.u32 	%r28, [%rd8];
	mul.lo.s32 	%r29, %r28, %r28;
	st.global.u32 	[%rd8], %r29;
	add.s32 	%r31, %r39, %r30;
	add.s64 	%rd9, %rd8, %rd7;
	ld.global.u32 	%r32, [%rd9];
	mul.lo.s32 	%r33, %r32, %r32;
	st.global.u32 	[%rd9], %r33;
	add.s32 	%r34, %r31, %r11;
	add.s64 	%rd10, %rd9, %rd7;
	ld.global.u32 	%r35, [%rd10];
	mul.lo.s32 	%r36, %r35, %r35;
	st.global.u32 	[%rd10], %r36;
	add.s32 	%r39, %r34, %r11;
	setp.lt.s32 	%p5, %r34, 0;
	@%p5 bra 	$L__BB0_6;
$L__BB0_7:
	ret;

}


// ===== COMPILED SASS (sm_100) =====

	.target	sm_100

	.elftype	@"ET_EXEC"


//--------------------- .note.nv.tkinfo           --------------------------
	.section	.note.nv.tkinfo,"",@"SHT_NOTE"
	.sectionflags	@"SHF_NOTE_NV_TKINFO"
	.tkinfo
        /*0018*/ 	.word	0x00000002
        /*0030*/ 	.string	""
        /*0030*/ 	.string	"ptxas"
        /*0030*/ 	.string	"Cuda compilation tools, release 13.0, V13.0.88"
        /*0030*/ 	.string	"Build cuda_13.0.r13.0/compiler.36424714_0"
        /*0030*/ 	.string	"-arch sm_100 -m 64 "



//--------------------- .note.nv.cuinfo           --------------------------
	.section	.note.nv.cuinfo,"",@"SHT_NOTE"
	.sectionflags	@"SHF_NOTE_NV_CUINFO"
        /*0018*/ 	.short	0x0002
        /*001a*/ 	.short	0x0064
        /*001c*/ 	.short	0x0082
	.zero		2


//--------------------- .nv.info                  --------------------------
	.section	.nv.info,"",@"SHT_CUDA_INFO"
	.align	4


	//----- nvinfo : EIATTR_REGCOUNT
	.align		4
        /*0000*/ 	.byte	0x04, 0x2f
        /*0002*/ 	.short	(.L_1 - .L_0)
	.align		4
.L_0:
        /*0004*/ 	.word	index@(_Z6squarePii)
        /*0008*/ 	.word	0x00000018


	//----- nvinfo : EIATTR_FRAME_SIZE
	.align		4
.L_1:
        /*000c*/ 	.byte	0x04, 0x11
        /*000e*/ 	.short	(.L_3 - .L_2)
	.align		4
.L_2:
        /*0010*/ 	.word	index@(_Z6squarePii)
        /*0014*/ 	.word	0x00000000


	//----- nvinfo : EIATTR_MIN_STACK_SIZE
	.align		4
.L_3:
        /*0018*/ 	.byte	0x04, 0x12
        /*001a*/ 	.short	(.L_5 - .L_4)
	.align		4
.L_4:
        /*001c*/ 	.word	index@(_Z6squarePii)
        /*0020*/ 	.word	0x00000000
.L_5:


//--------------------- .nv.compat                --------------------------
	.section	.nv.compat,"",@"SHT_CUDA_COMPAT_INFO"
	.align	4
        /*0000*/ 	.byte	0x02, 0x09, 0x00, 0x00, 0x02, 0x02, 0x01, 0x00, 0x02, 0x05, 0x05, 0x00, 0x03, 0x07, 0x01, 0x01
        /*0010*/ 	.byte	0x02, 0x03, 0x00, 0x00, 0x02, 0x06, 0x01, 0x00, 0x04, 0x0b, 0x08, 0x00, 0x09, 0x00, 0x00, 0x00
        /*0020*/ 	.byte	0x00, 0x00, 0x00, 0x00


//--------------------- .nv.info._Z6squarePii     --------------------------
	.section	.nv.info._Z6squarePii,"",@"SHT_CUDA_INFO"
	.sectionflags	@""
	.align	4


	//----- nvinfo : EIATTR_CUDA_API_VERSION
	.align		4
        /*0000*/ 	.byte	0x04, 0x37
        /*0002*/ 	.short	(.L_7 - .L_6)
.L_6:
        /*0004*/ 	.word	0x00000082


	//----- nvinfo : EIATTR_KPARAM_INFO
	.align		4
.L_7:
        /*0008*/ 	.byte	0x04, 0x17
        /*000a*/ 	.short	(.L_9 - .L_8)
.L_8:
        /*000c*/ 	.word	0x00000000
        /*0010*/ 	.short	0x0001
        /*0012*/ 	.short	0x0008
        /*0014*/ 	.byte	0x00, 0xf0, 0x11, 0x00


	//----- nvinfo : EIATTR_KPARAM_INFO
	.align		4
.L_9:
        /*0018*/ 	.byte	0x04, 0x17
        /*001a*/ 	.short	(.L_11 - .L_10)
.L_10:
        /*001c*/ 	.word	0x00000000
        /*0020*/ 	.short	0x0000
        /*0022*/ 	.short	0x0000
        /*0024*/ 	.byte	0x00, 0xf5, 0x21, 0x00


	//----- nvinfo : EIATTR_SPARSE_MMA_MASK
	.align		4
.L_11:
        /*0028*/ 	.byte	0x03, 0x50
        /*002a*/ 	.short	0x0000


	//----- nvinfo : EIATTR_MAXREG_COUNT
	.align		4
        /*002c*/ 	.byte	0x03, 0x1b
        /*002e*/ 	.short	0x00ff


	//----- nvinfo : EIATTR_MERCURY_ISA_VERSION
	.align		4
        /*0030*/ 	.byte	0x03, 0x5f
        /*0032*/ 	.short	0x0101


	//----- nvinfo : EIATTR_VRC_CTA_INIT_COUNT
	.align		4
        /*0034*/ 	.byte	0x02, 0x4a
	.zero		1
	.zero		1


	//----- nvinfo : EIATTR_EXIT_INSTR_OFFSETS
	.align		4
        /*0038*/ 	.byte	0x04, 0x1c
        /*003a*/ 	.short	(.L_13 - .L_12)


	//   ....[0]....
.L_12:
        /*003c*/ 	.word	0x00000070


	//   ....[1]....
        /*0040*/ 	.word	0x00000330


	//   ....[2]....
        /*0044*/ 	.word	0x00000490


	//----- nvinfo : EIATTR_CRS_STACK_SIZE
	.align		4
.L_13:
        /*0048*/ 	.byte	0x04, 0x1e
        /*004a*/ 	.short	(.L_15 - .L_14)
.L_14:
        /*004c*/ 	.word	0x00000000


	//----- nvinfo : EIATTR_CBANK_PARAM_SIZE
	.align		4
.L_15:
        /*0050*/ 	.byte	0x03, 0x19
        /*0052*/ 	.short	0x000c


	//----- nvinfo : EIATTR_PARAM_CBANK
	.align		4
        /*0054*/ 	.byte	0x04, 0x0a
        /*0056*/ 	.short	(.L_17 - .L_16)
	.align		4
.L_16:
        /*0058*/ 	.word	index@(.nv.constant0._Z6squarePii)
        /*005c*/ 	.short	0x0380
        /*005e*/ 	.short	0x000c


	//----- nvinfo : EIATTR_SW_WAR
	.align		4
.L_17:
        /*0060*/ 	.byte	0x04, 0x36
        /*0062*/ 	.short	(.L_19 - .L_18)
.L_18:
        /*0064*/ 	.word	0x00000008
.L_19:


//--------------------- .nv.callgraph             --------------------------
	.section	.nv.callgraph,"",@"SHT_CUDA_CALLGRAPH"
	.align	4
	.sectionentsize	8
	.align		4
        /*0000*/ 	.word	0x00000000
	.align		4
        /*0004*/ 	.word	0xffffffff
	.align		4
        /*0008*/ 	.word	0x00000000
	.align		4
        /*000c*/ 	.word	0xfffffffe
	.align		4
        /*0010*/ 	.word	0x00000000
	.align		4
        /*0014*/ 	.word	0xfffffffd
	.align		4
        /*0018*/ 	.word	0x00000000
	.align		4
        /*001c*/ 	.word	0xfffffffc


//--------------------- .text._Z6squarePii        --------------------------
	.section	.text._Z6squarePii,"ax",@progbits
	.align	128
        .global         _Z6squarePii
        .type           _Z6squarePii,@function
        .size           _Z6squarePii,(.L_x_5 - _Z6squarePii)
        .other          _Z6squarePii,@"STO_CUDA_ENTRY STV_DEFAULT"
_Z6squarePii:
.text._Z6squarePii:
[----:B------:R-:W-:Y:S01]  /*0000*/  LDC R1, c[0x0][0x37c] ;  /* 0x0000df00ff017b82 */ /* 0x000fe20000000800 */
[----:B------:R-:W0:Y:S07]  /*0010*/  S2R R3, SR_CTAID.X ;  /* 0x0000000000037919 */ /* 0x000e2e0000002500 */
[----:B------:R-:W1:Y:S01]  /*0020*/  LDC R0, c[0x0][0x388] ;  /* 0x0000e200ff007b82 */ /* 0x000e620000000800 */
[----:B------:R-:W0:Y:S01]  /*0030*/  LDCU UR4, c[0x0][0x360] ;  /* 0x00006c00ff0477ac */ /* 0x000e220008000800 */
[----:B------:R-:W0:Y:S02]  /*0040*/  S2R R2, SR_TID.X ;  /* 0x0000000000027919 */ /* 0x000e240000002100 */
[----:B0-----:R-:W-:-:S05]  /*0050*/  IMAD R3, R3, UR4, R2 ;  /* 0x0000000403037c24 */ /* 0x001fca000f8e0202 */
[----:B-1----:R-:W-:-:S13]  /*0060*/  ISETP.GE.AND P0, PT, R3, R0, PT ;  /* 0x000000000300720c */ /* 0x002fda0003f06270 */
[----:B------:R-:W-:Y:S05]  /*0070*/  @P0 EXIT ;  /* 0x000000000000094d */ /* 0x000fea0003800000 */
[----:B------:R-:W-:Y:S01]  /*0080*/  VIMNMX.U32 R9, PT, PT, R0, 0x1, !PT ;  /* 0x0000000100097848 */ /* 0x000fe20007fe0000 */
[----:B------:R-:W0:Y:S01]  /*0090*/  LDCU.64 UR4, c[0x0][0x358] ;  /* 0x00006b00ff0477ac */ /* 0x000e220008000a00 */
[----:B------:R-:W-:Y:S01]  /*00a0*/  VIMNMX R2, PT, PT, RZ, R3, !PT ;  /* 0x00000003ff027248 */ /* 0x000fe20007fe0100 */
[----:B------:R-:W-:Y:S01]  /*00b0*/  BSSY.RECONVERGENT B0, `(.L_x_0) ;  /* 0x0000027000007945 */ /* 0x000fe20003800200 */
[----:B------:R-:W1:Y:S01]  /*00c0*/  I2F.U32.RP R6, R9 ;  /* 0x0000000900067306 */ /* 0x000e620000209000 */
[----:B------:R-:W-:Y:S02]  /*00d0*/  IADD3 R11, PT, PT, RZ, -R9, RZ ;  /* 0x80000009ff0b7210 */ /* 0x000fe40007ffe0ff */
[----:B------:R-:W-:Y:S02]  /*00e0*/  LEA.HI R7, R3, R3, RZ, 0x1 ;  /* 0x0000000303077211 */ /* 0x000fe400078f08ff */
[----:B------:R-:W-:Y:S02]  /*00f0*/  ISETP.NE.U32.AND P2, PT, R9, RZ, PT ;  /* 0x000000ff0900720c */ /* 0x000fe40003f45070 */
[----:B------:R-:W-:Y:S01]  /*0100*/  IADD3 R2, PT, PT, R2, -R7, RZ ;  /* 0x8000000702027210 */ /* 0x000fe20007ffe0ff */
[----:B-1----:R-:W1:Y:S02]  /*0110*/  MUFU.RCP R6, R6 ;  /* 0x0000000600067308 */ /* 0x002e640000001000 */
[----:B-1----:R-:W-:-:S06]  /*0120*/  IADD3 R4, PT, PT, R6, 0xffffffe, RZ ;  /* 0x0ffffffe06047810 */ /* 0x002fcc0007ffe0ff */
[----:B------:R1:W2:Y:S02]  /*0130*/  F2I.FTZ.U32.TRUNC.NTZ R5, R4 ;  /* 0x0000000400057305 */ /* 0x0002a4000021f000 */
[----:B-1----:R-:W-:Y:S02]  /*0140*/  IMAD.MOV.U32 R4, RZ, RZ, RZ ;  /* 0x000000ffff047224 */ /* 0x002fe400078e00ff */
[----:B--2---:R-:W-:-:S04]  /*0150*/  IMAD R11, R11, R5, RZ ;  /* 0x000000050b0b7224 */ /* 0x004fc800078e02ff */
[----:B------:R-:W-:-:S06]  /*0160*/  IMAD.HI.U32 R5, R5, R11, R4 ;  /* 0x0000000b05057227 */ /* 0x000fcc00078e0004 */
[----:B------:R-:W-:-:S04]  /*0170*/  IMAD.HI.U32 R6, R5, R2, RZ ;  /* 0x0000000205067227 */ /* 0x000fc800078e00ff */
[----:B------:R-:W-:-:S04]  /*0180*/  IMAD.MOV R4, RZ, RZ, -R6 ;  /* 0x000000ffff047224 */ /* 0x000fc800078e0a06 */
[----:B------:R-:W-:Y:S02]  /*0190*/  IMAD R2, R9, R4, R2 ;  /* 0x0000000409027224 */ /* 0x000fe400078e0202 */
[----:B------:R-:W1:Y:S03]  /*01a0*/  LDC.64 R4, c[0x0][0x380] ;  /* 0x0000e000ff047b82 */ /* 0x000e660000000a00 */
[----:B------:R-:W-:-:S13]  /*01b0*/  ISETP.GE.U32.AND P0, PT, R2, R9, PT ;  /* 0x000000090200720c */ /* 0x000fda0003f06070 */
[----:B------:R-:W-:Y:S01]  /*01c0*/  @P0 IADD3 R2, PT, PT, -R9, R2, RZ ;  /* 0x0000000209020210 */ /* 0x000fe20007ffe1ff */
[----:B------:R-:W-:-:S03]  /*01d0*/  @P0 VIADD R6, R6, 0x1 ;  /* 0x0000000106060836 */ /* 0x000fc60000000000 */
[----:B------:R-:W-:-:S13]  /*01e0*/  ISETP.GE.U32.AND P1, PT, R2, R9, PT ;  /* 0x000000090200720c */ /* 0x000fda0003f26070 */
[----:B------:R-:W-:Y:S02]  /*01f0*/  @P1 IADD3 R6, PT, PT, R6, 0x1, RZ ;  /* 0x0000000106061810 */ /* 0x000fe40007ffe0ff */
[----:B------:R-:W-:-:S04]  /*0200*/  @!P2 LOP3.LUT R6, RZ, R9, RZ, 0x33, !PT ;  /* 0x00000009ff06a212 */ /* 0x000fc800078e33ff */
[----:B------:R-:W-:-:S04]  /*0210*/  LEA.HI R2, R3, R6, RZ, 0x1 ;  /* 0x0000000603027211 */ /* 0x000fc800078f08ff */
[C---:B------:R-:W-:Y:S02]  /*0220*/  LOP3.LUT R6, R2.reuse, 0x3, RZ, 0xc0, !PT ;  /* 0x0000000302067812 */ /* 0x040fe400078ec0ff */
[----:B------:R-:W-:Y:S02]  /*0230*/  ISETP.GE.U32.AND P1, PT, R2, 0x3, PT ;  /* 0x000000030200780c */ /* 0x000fe40003f26070 */
[----:B------:R-:W-:-:S13]  /*0240*/  ISETP.NE.AND P0, PT, R6, 0x3, PT ;  /* 0x000000030600780c */ /* 0x000fda0003f05270 */
[----:B01----:R-:W-:Y:S05]  /*0250*/  @!P0 BRA `(.L_x_1) ;  /* 0x0000000000308947 */ /* 0x003fea0003800000 */
[----:B------:R-:W0:Y:S01]  /*0260*/  LDC.64 R8, c[0x0][0x380] ;  /* 0x0000e000ff087b82 */ /* 0x000e220000000a00 */
[----:B------:R-:W-:-:S05]  /*0270*/  VIADD R2, R2, 0x1 ;  /* 0x0000000102027836 */ /* 0x000fca0000000000 */
[----:B------:R-:W-:-:S04]  /*0280*/  LOP3.LUT R2, R2, 0x3, RZ, 0xc0, !PT ;  /* 0x0000000302027812 */ /* 0x000fc800078ec0ff */
[----:B------:R-:W-:-:S07]  /*0290*/  IADD3 R2, PT, PT, -R2, RZ, RZ ;  /* 0x000000ff02027210 */ /* 0x000fce0007ffe1ff */
.L_x_2:
[----:B01----:R-:W-:-:S05]  /*02a0*/  IMAD.WIDE R6, R3, 0x4, R8 ;  /* 0x0000000403067825 */ /* 0x003fca00078e0208 */
[----:B------:R-:W2:Y:S01]  /*02b0*/  LDG.E R10, desc[UR4][R6.64] ;  /* 0x00000004060a7981 */ /* 0x000ea2000c1e1900 */
[----:B------:R-:W-:Y:S01]  /*02c0*/  VIADD R2, R2, 0x1 ;  /* 0x0000000102027836 */ /* 0x000fe20000000000 */
[----:B------:R-:W-:-:S04]  /*02d0*/  IADD3 R3, PT, PT, R3, R0, RZ ;  /* 0x0000000003037210 */ /* 0x000fc80007ffe0ff */
[----:B------:R-:W-:Y:S01]  /*02e0*/  ISETP.NE.AND P0, PT, R2, RZ, PT ;  /* 0x000000ff0200720c */ /* 0x000fe20003f05270 */
[----:B--2---:R-:W-:-:S05]  /*02f0*/  IMAD R11, R10, R10, RZ ;  /* 0x0000000a0a0b7224 */ /* 0x004fca00078e02ff */
[----:B------:R1:W-:Y:S07]  /*0300*/  STG.E desc[UR4][R6.64], R11 ;  /* 0x0000000b06007986 */ /* 0x0003ee000c101904 */
[----:B------:R-:W-:Y:S05]  /*0310*/  @P0 BRA `(.L_x_2) ;  /* 0xfffffffc00e00947 */ /* 0x000fea000383ffff */
.L_x_1:
[----:B------:R-:W-:Y:S05]  /*0320*/  BSYNC.RECONVERGENT B0 ;  /* 0x0000000000007941 */ /* 0x000fea0003800200 */
.L_x_0:
[----:B------:R-:W-:Y:S05]  /*0330*/  @!P1 EXIT ;  /* 0x000000000000994d */ /* 0x000fea0003800000 */
.L_x_3:
[----:B0-----:R-:W-:-:S05]  /*0340*/  IMAD.WIDE R12, R3, 0x4, R4 ;  /* 0x00000004030c7825 */ /* 0x001fca00078e0204 */
[----:B------:R-:W2:Y:S01]  /*0350*/  LDG.E R2, desc[UR4][R12.64] ;  /* 0x000000040c027981 */ /* 0x000ea2000c1e1900 */
[----:B-1----:R-:W-:-:S04]  /*0360*/  IMAD.WIDE R6, R0, 0x4, R12 ;  /* 0x0000000400067825 */ /* 0x002fc800078e020c */
[----:B--2---:R-:W-:-:S05]  /*0370*/  IMAD R15, R2, R2, RZ ;  /* 0x00000002020f7224 */ /* 0x004fca00078e02ff */
[----:B------:R0:W-:Y:S04]  /*0380*/  STG.E desc[UR4][R12.64], R15 ;  /* 0x0000000f0c007986 */ /* 0x0001e8000c101904 */
[----:B------:R-:W2:Y:S01]  /*0390*/  LDG.E R2, desc[UR4][R6.64] ;  /* 0x0000000406027981 */ /* 0x000ea2000c1e1900 */
[----:B------:R-:W-:-:S04]  /*03a0*/  IMAD.WIDE R8, R0, 0x4, R6 ;  /* 0x0000000400087825 */ /* 0x000fc800078e0206 */
[----:B--2---:R-:W-:-:S05]  /*03b0*/  IMAD R17, R2, R2, RZ ;  /* 0x0000000202117224 */ /* 0x004fca00078e02ff */
[----:B------:R0:W-:Y:S04]  /*03c0*/  STG.E desc[UR4][R6.64], R17 ;  /* 0x0000001106007986 */ /* 0x0001e8000c101904 */
[----:B------:R-:W2:Y:S01]  /*03d0*/  LDG.E R2, desc[UR4][R8.64] ;  /* 0x0000000408027981 */ /* 0x000ea2000c1e1900 */
[----:B------:R-:W-:-:S04]  /*03e0*/  IMAD.WIDE R10, R0, 0x4, R8 ;  /* 0x00000004000a7825 */ /* 0x000fc800078e0208 */
[----:B--2---:R-:W-:-:S05]  /*03f0*/  IMAD R19, R2, R2, RZ ;  /* 0x0000000202137224 */ /* 0x004fca00078e02ff */
[----:B------:R0:W-:Y:S04]  /*0400*/  STG.E desc[UR4][R8.64], R19 ;  /* 0x0000001308007986 */ /* 0x0001e8000c101904 */
[----:B------:R-:W2:Y:S01]  /*0410*/  LDG.E R2, desc[UR4][R10.64] ;  /* 0x000000040a027981 */ /* 0x000ea2000c1e1900 */
[----:B------:R-:W-:-:S05]  /*0420*/  IMAD R3, R0, 0x2, R3 ;  /* 0x0000000200037824 */ /* 0x000fca00078e0203 */
[----:B------:R-:W-:-:S04]  /*0430*/  IADD3 R3, PT, PT, R3, R0, RZ ;  /* 0x0000000003037210 */ /* 0x000fc80007ffe0ff */
[C---:B------:R-:W-:Y:S01]  /*0440*/  ISETP.GE.AND P0, PT, R3.reuse, RZ, PT ;  /* 0x000000ff0300720c */ /* 0x040fe20003f06270 */
[----:B------:R-:W-:Y:S02]  /*0450*/  IMAD.IADD R3, R3, 0x1, R0 ;  /* 0x0000000103037824 */ /* 0x000fe400078e0200 */
[----:B--2---:R-:W-:-:S05]  /*0460*/  IMAD R21, R2, R2, RZ ;  /* 0x0000000202157224 */ /* 0x004fca00078e02ff */
[----:B------:R0:W-:Y:S05]  /*0470*/  STG.E desc[UR4][R10.64], R21 ;  /* 0x000000150a007986 */ /* 0x0001ea000c101904 */
[----:B------:R-:W-:Y:S05]  /*0480*/  @!P0 BRA `(.L_x_3) ;  /* 0xfffffffc00ac8947 */ /* 0x000fea000383ffff */
[----:B------:R-:W-:Y:S05]  /*0490*/  EXIT ;  /* 0x000000000000794d */ /* 0x000fea0003800000 */
.L_x_4:
[----:B------:R-:W-:-:S00]  /*04a0*/  BRA `(.L_x_4) ;  /* 0xfffffffc00fc7947 */ /* 0x000fc0000383ffff */
[----:B------:R-:W-:-:S00]  /*04b0*/  NOP ;  /* 0x0000000000007918 */ /* 0x000fc00000000000 */
        /* <DEDUP_REMOVED lines=12> */
.L_x_5:


//--------------------- .nv.shared.reserved.0     --------------------------
	.section	.nv.shared.reserved.0,"aw",@nobits
	.weak		__nv_reservedSMEM_offset_0_alias
	.size		__nv_reservedSMEM_offset_0_alias, 0, 64
	.other		__nv_reservedSMEM_offset_0_alias,@"STO_CUDA_RESERVED_SHARED STV_DEFAULT"
__nv_reservedSMEM_offset_0_alias:
	.zero		0
	.zero		64


//--------------------- .nv.constant0._Z6squarePii --------------------------
	.section	.nv.constant0._Z6squarePii,"a",@progbits
	.sectionflags	@""
	.align	4
.nv.constant0._Z6squarePii:
	.zero		908


//--------------------- SYMBOLS --------------------------

	.type		.nv.reservedSmem.offset0,@object
	.size		.nv.reservedSmem.offset0,0x4
